	.headerflags	@"EF_CUDA_TEXMODE_UNIFIED EF_CUDA_64BIT_ADDRESS EF_CUDA_ACCELERATORS EF_CUDA_SM90 EF_CUDA_VIRTUAL_SM(EF_CUDA_SM90)"
	.elftype	@"ET_EXEC"


//--------------------- .nv.info                  --------------------------
	.section	.nv.info,"",@"SHT_CUDA_INFO"
	.align	4


	//----- nvinfo : EIATTR_REGCOUNT
	.align		4
        /*0000*/ 	.byte	0x04, 0x2f
        /*0002*/ 	.short	(.L_1 - .L_0)
	.align		4
.L_0:
        /*0004*/ 	.word	index@(triton_poi_fused_mul_0)
        /*0008*/ 	.word	0x0000000a


	//----- nvinfo : EIATTR_MIN_STACK_SIZE
	.align		4
.L_1:
        /*000c*/ 	.byte	0x04, 0x12
        /*000e*/ 	.short	(.L_3 - .L_2)
	.align		4
.L_2:
        /*0010*/ 	.word	index@(triton_poi_fused_mul_0)
        /*0014*/ 	.word	0x00000000


	//----- nvinfo : EIATTR_FRAME_SIZE
	.align		4
.L_3:
        /*0018*/ 	.byte	0x04, 0x11
        /*001a*/ 	.short	(.L_5 - .L_4)
	.align		4
.L_4:
        /*001c*/ 	.word	index@(triton_poi_fused_mul_0)
        /*0020*/ 	.word	0x00000000


	//----- nvinfo : EIATTR_MIN_STACK_SIZE
	.align		4
.L_5:
        /*0024*/ 	.byte	0x04, 0x12
        /*0026*/ 	.short	(.L_7 - .L_6)
	.align		4
.L_6:
        /*0028*/ 	.word	index@(triton_poi_fused_mul_0)
        /*002c*/ 	.word	0x00000000
.L_7:


//--------------------- .nv.info.triton_poi_fused_mul_0 --------------------------
	.section	.nv.info.triton_poi_fused_mul_0,"",@"SHT_CUDA_INFO"
	.sectionflags	@""
	.align	4


	//----- nvinfo : EIATTR_CUDA_API_VERSION
	.align		4
        /*0000*/ 	.byte	0x04, 0x37
        /*0002*/ 	.short	(.L_9 - .L_8)
.L_8:
        /*0004*/ 	.word	0x0000007c


	//----- nvinfo : EIATTR_KPARAM_INFO
	.align		4
.L_9:
        /*0008*/ 	.byte	0x04, 0x17
        /*000a*/ 	.short	(.L_11 - .L_10)
.L_10:
        /*000c*/ 	.word	0x00000000
        /*0010*/ 	.short	0x0002
        /*0012*/ 	.short	0x0010
        /*0014*/ 	.byte	0x00, 0xf0, 0x11, 0x00


	//----- nvinfo : EIATTR_KPARAM_INFO
	.align		4
.L_11:
        /*0018*/ 	.byte	0x04, 0x17
        /*001a*/ 	.short	(.L_13 - .L_12)
.L_12:
        /*001c*/ 	.word	0x00000000
        /*0020*/ 	.short	0x0001
        /*0022*/ 	.short	0x0008
        /*0024*/ 	.byte	0x00, 0xf4, 0x21, 0x00


	//----- nvinfo : EIATTR_KPARAM_INFO
	.align		4
.L_13:
        /*0028*/ 	.byte	0x04, 0x17
        /*002a*/ 	.short	(.L_15 - .L_14)
.L_14:
        /*002c*/ 	.word	0x00000000
        /*0030*/ 	.short	0x0000
        /*0032*/ 	.short	0x0000
        /*0034*/ 	.byte	0x00, 0xf4, 0x21, 0x00


	//----- nvinfo : EIATTR_SPARSE_MMA_MASK
	.align		4
.L_15:
        /*0038*/ 	.byte	0x03, 0x50
        /*003a*/ 	.short	0x0000


	//----- nvinfo : EIATTR_MAXREG_COUNT
	.align		4
        /*003c*/ 	.byte	0x03, 0x1b
        /*003e*/ 	.short	0x00ff


	//----- nvinfo : EIATTR_EXIT_INSTR_OFFSETS
	.align		4
        /*0040*/ 	.byte	0x04, 0x1c
        /*0042*/ 	.short	(.L_17 - .L_16)


	//   ....[0]....
.L_16:
        /*0044*/ 	.word	0x00000100


	//   ....[1]....
        /*0048*/ 	.word	0x00000120


	//----- nvinfo : EIATTR_REQNTID
	.align		4
.L_17:
        /*004c*/ 	.byte	0x04, 0x10
        /*004e*/ 	.short	(.L_19 - .L_18)
.L_18:
        /*0050*/ 	.word	0x00000080
        /*0054*/ 	.word	0x00000001
        /*0058*/ 	.word	0x00000001


	//----- nvinfo : EIATTR_CRS_STACK_SIZE
	.align		4
.L_19:
        /*005c*/ 	.byte	0x04, 0x1e
        /*005e*/ 	.short	(.L_21 - .L_20)
.L_20:
        /*0060*/ 	.word	0x00000000


	//----- nvinfo : EIATTR_CBANK_PARAM_SIZE
	.align		4
.L_21:
        /*0064*/ 	.byte	0x03, 0x19
        /*0066*/ 	.short	0x0014


	//----- nvinfo : EIATTR_PARAM_CBANK
	.align		4
        /*0068*/ 	.byte	0x04, 0x0a
        /*006a*/ 	.short	(.L_23 - .L_22)
	.align		4
.L_22:
        /*006c*/ 	.word	index@(.nv.constant0.triton_poi_fused_mul_0)
        /*0070*/ 	.short	0x0210
        /*0072*/ 	.short	0x0014


	//----- nvinfo : EIATTR_SW_WAR
	.align		4
.L_23:
        /*0074*/ 	.byte	0x04, 0x36
        /*0076*/ 	.short	(.L_25 - .L_24)
.L_24:
        /*0078*/ 	.word	0x00000008
.L_25:


//--------------------- .nv.callgraph             --------------------------
	.section	.nv.callgraph,"",@"SHT_CUDA_CALLGRAPH"
	.align	4
	.sectionentsize	8
	.align		4
        /*0000*/ 	.word	0x00000000
	.align		4
        /*0004*/ 	.word	0xffffffff
	.align		4
        /*0008*/ 	.word	0x00000000
	.align		4
        /*000c*/ 	.word	0xfffffffe
	.align		4
        /*0010*/ 	.word	0x00000000
	.align		4
        /*0014*/ 	.word	0xfffffffd
	.align		4
        /*0018*/ 	.word	0x00000000
	.align		4
        /*001c*/ 	.word	0xfffffffc


//--------------------- .text.triton_poi_fused_mul_0 --------------------------
	.section	.text.triton_poi_fused_mul_0,"ax",@progbits
	.align	128
        .global         triton_poi_fused_mul_0
        .type           triton_poi_fused_mul_0,@function
        .size           triton_poi_fused_mul_0,(.L_x_3 - triton_poi_fused_mul_0)
        .other          triton_poi_fused_mul_0,@"STO_CUDA_ENTRY STV_DEFAULT"
triton_poi_fused_mul_0:
.text.triton_poi_fused_mul_0:
[----:B------:R-:W0:Y:S02]  /*0000*/  LDC R1, c[0x0][0x28] ;  /* 0x00000a00ff017b82 */ /* 0x000e240000000800 */
[----:B------:R-:W1:Y:S01]  /*0010*/  S2R R0, SR_TID.X ;  /* 0x0000000000007919 */ /* 0x000e620000002100 */
[----:B------:R-:W2:Y:S01]  /*0020*/  LDC.64 R4, c[0x0][0x218] ;  /* 0x00008600ff047b82 */ /* 0x000ea20000000a00 */
[----:B------:R-:W-:Y:S01]  /*0030*/  ULDC.64 UR4, c[0x0][0x208] ;  /* 0x0000820000047ab9 */ /* 0x000fe20000000a00 */
[----:B------:R-:W-:Y:S01]  /*0040*/  BSSY B0, `(.L_x_0) ;  /* 0x000000b000007945 */ /* 0x000fe20003800000 */
[----:B------:R-:W3:Y:S01]  /*0050*/  S2R R7, SR_CTAID.X ;  /* 0x0000000000077919 */ /* 0x000ee20000002500 */
[----:B------:R-:W-:Y:S01]  /*0060*/  HFMA2.MMA R3, -RZ, RZ, 0, 0 ;  /* 0x00000000ff037435 */ /* 0x000fe200000001ff */
[----:B-1----:R-:W-:-:S04]  /*0070*/  LOP3.LUT R0, R0, 0x7f, RZ, 0xc0, !PT ;  /* 0x0000007f00007812 */ /* 0x002fc800078ec0ff */
[----:B---3--:R-:W-:-:S04]  /*0080*/  LEA R7, R7, R0, 0x7 ;  /* 0x0000000007077211 */ /* 0x008fc800078e38ff */
[C---:B------:R-:W-:Y:S01]  /*0090*/  ISETP.GE.AND P0, PT, R7.reuse, 0x100, PT ;  /* 0x000001000700780c */ /* 0x040fe20003f06270 */
[----:B--2---:R-:W-:-:S12]  /*00a0*/  IMAD.WIDE R4, R7, 0x4, R4 ;  /* 0x0000000407047825 */ /* 0x004fd800078e0204 */
[----:B------:R-:W-:Y:S05]  /*00b0*/  @P0 BRA `(.L_x_1) ;  /* 0x00000000000c0947 */ /* 0x000fea0003800000 */
[----:B------:R-:W1:Y:S02]  /*00c0*/  LDC.64 R2, c[0x0][0x210] ;  /* 0x00008400ff027b82 */ /* 0x000e640000000a00 */
[----:B-1----:R-:W-:-:S06]  /*00d0*/  IMAD.WIDE R2, R7, 0x4, R2 ;  /* 0x0000000407027825 */ /* 0x002fcc00078e0202 */
[----:B------:R1:W5:Y:S02]  /*00e0*/  LDG.E R3, desc[UR4][R2.64] ;  /* 0x0000000402037981 */ /* 0x000364000c1e1900 */
.L_x_1:
[----:B------:R-:W-:Y:S05]  /*00f0*/  BSYNC B0 ;  /* 0x0000000000007941 */ /* 0x000fea0003800000 */
.L_x_0:
[----:B------:R-:W-:Y:S05]  /*0100*/  @P0 EXIT ;  /* 0x000000000000094d */ /* 0x000fea0003800000 */
[----:B-----5:R-:W-:Y:S01]  /*0110*/  STG.E desc[UR4][R4.64], R3 ;  /* 0x0000000304007986 */ /* 0x020fe2000c101904 */
[----:B------:R-:W-:Y:S05]  /*0120*/  EXIT ;  /* 0x000000000000794d */ /* 0x000fea0003800000 */
.L_x_2:
[----:B------:R-:W-:-:S00]  /*0130*/  BRA `(.L_x_2) ;  /* 0xfffffffc00fc7947 */ /* 0x000fc0000383ffff */
[----:B------:R-:W-:-:S00]  /*0140*/  NOP ;  /* 0x0000000000007918 */ /* 0x000fc00000000000 */
        /* <DEDUP_REMOVED lines=11> */
.L_x_3:


//--------------------- .nv.constant0.triton_poi_fused_mul_0 --------------------------
	.section	.nv.constant0.triton_poi_fused_mul_0,"a",@progbits
	.sectionflags	@""
	.align	4
.nv.constant0.triton_poi_fused_mul_0:
	.zero		548
